//
// Generated by NVIDIA NVVM Compiler
//
// Compiler Build ID: CL-36424714
// Cuda compilation tools, release 13.0, V13.0.88
// Based on NVVM 20.0.0
//

.version 9.0
.target sm_100
.address_size 64

	// .globl	_ZN4pink23cuda_euclidean_distanceEPiS0_S0_S0_

.visible .entry _ZN4pink23cuda_euclidean_distanceEPiS0_S0_S0_(
	.param .u64 .ptr .align 1 _ZN4pink23cuda_euclidean_distanceEPiS0_S0_S0__param_0,
	.param .u64 .ptr .align 1 _ZN4pink23cuda_euclidean_distanceEPiS0_S0_S0__param_1,
	.param .u64 .ptr .align 1 _ZN4pink23cuda_euclidean_distanceEPiS0_S0_S0__param_2,
	.param .u64 .ptr .align 1 _ZN4pink23cuda_euclidean_distanceEPiS0_S0_S0__param_3
)
{
	.reg .b32 	%r<6>;
	.reg .b64 	%rd<14>;

	ld.param.u64 	%rd1, [_ZN4pink23cuda_euclidean_distanceEPiS0_S0_S0__param_0];
	ld.param.u64 	%rd2, [_ZN4pink23cuda_euclidean_distanceEPiS0_S0_S0__param_1];
	ld.param.u64 	%rd3, [_ZN4pink23cuda_euclidean_distanceEPiS0_S0_S0__param_2];
	ld.param.u64 	%rd4, [_ZN4pink23cuda_euclidean_distanceEPiS0_S0_S0__param_3];
	cvta.to.global.u64 	%rd5, %rd4;
	cvta.to.global.u64 	%rd6, %rd3;
	cvta.to.global.u64 	%rd7, %rd2;
	cvta.to.global.u64 	%rd8, %rd1;
	mov.u32 	%r5, %tid.x;
	mul.wide.u32 	%rd9, %r5, 4;
	add.s64 	%rd10, %rd8, %rd9;
	ld.global.u32 	%r2, [%rd10];
	add.s64 	%rd11, %rd7, %rd9;
	ld.global.u32 	%r3, [%rd11];
	add.s64 	%rd12, %rd6, %rd9;
	ld.global.u32 	%r4, [%rd12];
	// begin inline asm
	dp4a.s32.s32 %r1, %r2, %r3, %r4;
	// end inline asm
	add.s64 	%rd13, %rd5, %rd9;
	st.global.u32 	[%rd13], %r1;
	ret;

}
	// .globl	_ZN4pink23cuda_euclidean_distanceEPjS0_S0_S0_
.visible .entry _ZN4pink23cuda_euclidean_distanceEPjS0_S0_S0_(
	.param .u64 .ptr .align 1 _ZN4pink23cuda_euclidean_distanceEPjS0_S0_S0__param_0,
	.param .u64 .ptr .align 1 _ZN4pink23cuda_euclidean_distanceEPjS0_S0_S0__param_1,
	.param .u64 .ptr .align 1 _ZN4pink23cuda_euclidean_distanceEPjS0_S0_S0__param_2,
	.param .u64 .ptr .align 1 _ZN4pink23cuda_euclidean_distanceEPjS0_S0_S0__param_3
)
{
	.reg .b32 	%r<6>;
	.reg .b64 	%rd<14>;

	ld.param.u64 	%rd1, [_ZN4pink23cuda_euclidean_distanceEPjS0_S0_S0__param_0];
	ld.param.u64 	%rd2, [_ZN4pink23cuda_euclidean_distanceEPjS0_S0_S0__param_1];
	ld.param.u64 	%rd3, [_ZN4pink23cuda_euclidean_distanceEPjS0_S0_S0__param_2];
	ld.param.u64 	%rd4, [_ZN4pink23cuda_euclidean_distanceEPjS0_S0_S0__param_3];
	cvta.to.global.u64 	%rd5, %rd4;
	cvta.to.global.u64 	%rd6, %rd3;
	cvta.to.global.u64 	%rd7, %rd2;
	cvta.to.global.u64 	%rd8, %rd1;
	mov.u32 	%r5, %tid.x;
	mul.wide.u32 	%rd9, %r5, 4;
	add.s64 	%rd10, %rd8, %rd9;
	ld.global.u32 	%r2, [%rd10];
	add.s64 	%rd11, %rd7, %rd9;
	ld.global.u32 	%r3, [%rd11];
	add.s64 	%rd12, %rd6, %rd9;
	ld.global.u32 	%r4, [%rd12];
	// begin inline asm
	dp4a.u32.u32 %r1, %r2, %r3, %r4;
	// end inline asm
	add.s64 	%rd13, %rd5, %rd9;
	st.global.u32 	[%rd13], %r1;
	ret;

}


// ===== COMPILED SASS (sm_100) =====

	.target	sm_100

	.elftype	@"ET_EXEC"


//--------------------- .note.nv.tkinfo           --------------------------
	.section	.note.nv.tkinfo,"",@"SHT_NOTE"
	.sectionflags	@"SHF_NOTE_NV_TKINFO"
	.tkinfo
        /*0018*/ 	.word	0x00000002
        /*0030*/ 	.string	""
        /*0030*/ 	.string	"ptxas"
        /*0030*/ 	.string	"Cuda compilation tools, release 13.0, V13.0.88"
        /*0030*/ 	.string	"Build cuda_13.0.r13.0/compiler.36424714_0"
        /*0030*/ 	.string	"-arch sm_100 -m 64 "



//--------------------- .note.nv.cuinfo           --------------------------
	.section	.note.nv.cuinfo,"",@"SHT_NOTE"
	.sectionflags	@"SHF_NOTE_NV_CUINFO"
        /*0018*/ 	.short	0x0002
        /*001a*/ 	.short	0x0064
        /*001c*/ 	.short	0x0082
	.zero		2


//--------------------- .nv.info                  --------------------------
	.section	.nv.info,"",@"SHT_CUDA_INFO"
	.align	4


	//----- nvinfo : EIATTR_REGCOUNT
	.align		4
        /*0000*/ 	.byte	0x04, 0x2f
        /*0002*/ 	.short	(.L_1 - .L_0)
	.align		4
.L_0:
        /*0004*/ 	.word	index@(_ZN4pink23cuda_euclidean_distanceEPiS0_S0_S0_)
        /*0008*/ 	.word	0x0000000e


	//----- nvinfo : EIATTR_FRAME_SIZE
	.align		4
.L_1:
        /*000c*/ 	.byte	0x04, 0x11
        /*000e*/ 	.short	(.L_3 - .L_2)
	.align		4
.L_2:
        /*0010*/ 	.word	index@(_ZN4pink23cuda_euclidean_distanceEPiS0_S0_S0_)
        /*0014*/ 	.word	0x00000000


	//----- nvinfo : EIATTR_REGCOUNT
	.align		4
.L_3:
        /*0018*/ 	.byte	0x04, 0x2f
        /*001a*/ 	.short	(.L_5 - .L_4)
	.align		4
.L_4:
        /*001c*/ 	.word	index@(_ZN4pink23cuda_euclidean_distanceEPjS0_S0_S0_)
        /*0020*/ 	.word	0x0000000e


	//----- nvinfo : EIATTR_FRAME_SIZE
	.align		4
.L_5:
        /*0024*/ 	.byte	0x04, 0x11
        /*0026*/ 	.short	(.L_7 - .L_6)
	.align		4
.L_6:
        /*0028*/ 	.word	index@(_ZN4pink23cuda_euclidean_distanceEPjS0_S0_S0_)
        /*002c*/ 	.word	0x00000000


	//----- nvinfo : EIATTR_MIN_STACK_SIZE
	.align		4
.L_7:
        /*0030*/ 	.byte	0x04, 0x12
        /*0032*/ 	.short	(.L_9 - .L_8)
	.align		4
.L_8:
        /*0034*/ 	.word	index@(_ZN4pink23cuda_euclidean_distanceEPjS0_S0_S0_)
        /*0038*/ 	.word	0x00000000


	//----- nvinfo : EIATTR_MIN_STACK_SIZE
	.align		4
.L_9:
        /*003c*/ 	.byte	0x04, 0x12
        /*003e*/ 	.short	(.L_11 - .L_10)
	.align		4
.L_10:
        /*0040*/ 	.word	index@(_ZN4pink23cuda_euclidean_distanceEPiS0_S0_S0_)
        /*0044*/ 	.word	0x00000000
.L_11:


//--------------------- .nv.compat                --------------------------
	.section	.nv.compat,"",@"SHT_CUDA_COMPAT_INFO"
	.align	4
        /*0000*/ 	.byte	0x02, 0x09, 0x00, 0x00, 0x02, 0x02, 0x01, 0x00, 0x02, 0x05, 0x05, 0x00, 0x03, 0x07, 0x01, 0x01
        /*0010*/ 	.byte	0x02, 0x03, 0x00, 0x00, 0x02, 0x06, 0x01, 0x00, 0x04, 0x0b, 0x08, 0x00, 0x09, 0x00, 0x00, 0x00
        /*0020*/ 	.byte	0x00, 0x00, 0x00, 0x00


//--------------------- .nv.info._ZN4pink23cuda_euclidean_distanceEPjS0_S0_S0_ --------------------------
	.section	.nv.info._ZN4pink23cuda_euclidean_distanceEPjS0_S0_S0_,"",@"SHT_CUDA_INFO"
	.sectionflags	@""
	.align	4


	//----- nvinfo : EIATTR_CUDA_API_VERSION
	.align		4
        /*0000*/ 	.byte	0x04, 0x37
        /*0002*/ 	.short	(.L_13 - .L_12)
.L_12:
        /*0004*/ 	.word	0x00000082


	//----- nvinfo : EIATTR_KPARAM_INFO
	.align		4
.L_13:
        /*0008*/ 	.byte	0x04, 0x17
        /*000a*/ 	.short	(.L_15 - .L_14)
.L_14:
        /*000c*/ 	.word	0x00000000
        /*0010*/ 	.short	0x0003
        /*0012*/ 	.short	0x0018
        /*0014*/ 	.byte	0x00, 0xf5, 0x21, 0x00


	//----- nvinfo : EIATTR_KPARAM_INFO
	.align		4
.L_15:
        /*0018*/ 	.byte	0x04, 0x17
        /*001a*/ 	.short	(.L_17 - .L_16)
.L_16:
        /*001c*/ 	.word	0x00000000
        /*0020*/ 	.short	0x0002
        /*0022*/ 	.short	0x0010
        /*0024*/ 	.byte	0x00, 0xf5, 0x21, 0x00


	//----- nvinfo : EIATTR_KPARAM_INFO
	.align		4
.L_17:
        /*0028*/ 	.byte	0x04, 0x17
        /*002a*/ 	.short	(.L_19 - .L_18)
.L_18:
        /*002c*/ 	.word	0x00000000
        /*0030*/ 	.short	0x0001
        /*0032*/ 	.short	0x0008
        /*0034*/ 	.byte	0x00, 0xf5, 0x21, 0x00


	//----- nvinfo : EIATTR_KPARAM_INFO
	.align		4
.L_19:
        /*0038*/ 	.byte	0x04, 0x17
        /*003a*/ 	.short	(.L_21 - .L_20)
.L_20:
        /*003c*/ 	.word	0x00000000
        /*0040*/ 	.short	0x0000
        /*0042*/ 	.short	0x0000
        /*0044*/ 	.byte	0x00, 0xf5, 0x21, 0x00


	//----- nvinfo : EIATTR_SPARSE_MMA_MASK
	.align		4
.L_21:
        /*0048*/ 	.byte	0x03, 0x50
        /*004a*/ 	.short	0x0000


	//----- nvinfo : EIATTR_MAXREG_COUNT
	.align		4
        /*004c*/ 	.byte	0x03, 0x1b
        /*004e*/ 	.short	0x00ff


	//----- nvinfo : EIATTR_MERCURY_ISA_VERSION
	.align		4
        /*0050*/ 	.byte	0x03, 0x5f
        /*0052*/ 	.short	0x0101


	//----- nvinfo : EIATTR_VRC_CTA_INIT_COUNT
	.align		4
        /*0054*/ 	.byte	0x02, 0x4a
	.zero		1
	.zero		1


	//----- nvinfo : EIATTR_EXIT_INSTR_OFFSETS
	.align		4
        /*0058*/ 	.byte	0x04, 0x1c
        /*005a*/ 	.short	(.L_23 - .L_22)


	//   ....[0]....
.L_22:
        /*005c*/ 	.word	0x00000100


	//----- nvinfo : EIATTR_CBANK_PARAM_SIZE
	.align		4
.L_23:
        /*0060*/ 	.byte	0x03, 0x19
        /*0062*/ 	.short	0x0020


	//----- nvinfo : EIATTR_PARAM_CBANK
	.align		4
        /*0064*/ 	.byte	0x04, 0x0a
        /*0066*/ 	.short	(.L_25 - .L_24)
	.align		4
.L_24:
        /*0068*/ 	.word	index@(.nv.constant0._ZN4pink23cuda_euclidean_distanceEPjS0_S0_S0_)
        /*006c*/ 	.short	0x0380
        /*006e*/ 	.short	0x0020


	//----- nvinfo : EIATTR_SW_WAR
	.align		4
.L_25:
        /*0070*/ 	.byte	0x04, 0x36
        /*0072*/ 	.short	(.L_27 - .L_26)
.L_26:
        /*0074*/ 	.word	0x00000008
.L_27:


//--------------------- .nv.info._ZN4pink23cuda_euclidean_distanceEPiS0_S0_S0_ --------------------------
	.section	.nv.info._ZN4pink23cuda_euclidean_distanceEPiS0_S0_S0_,"",@"SHT_CUDA_INFO"
	.sectionflags	@""
	.align	4


	//----- nvinfo : EIATTR_CUDA_API_VERSION
	.align		4
        /*0000*/ 	.byte	0x04, 0x37
        /*0002*/ 	.short	(.L_29 - .L_28)
.L_28:
        /*0004*/ 	.word	0x00000082


	//----- nvinfo : EIATTR_KPARAM_INFO
	.align		4
.L_29:
        /*0008*/ 	.byte	0x04, 0x17
        /*000a*/ 	.short	(.L_31 - .L_30)
.L_30:
        /*000c*/ 	.word	0x00000000
        /*0010*/ 	.short	0x0003
        /*0012*/ 	.short	0x0018
        /*0014*/ 	.byte	0x00, 0xf5, 0x21, 0x00


	//----- nvinfo : EIATTR_KPARAM_INFO
	.align		4
.L_31:
        /*0018*/ 	.byte	0x04, 0x17
        /*001a*/ 	.short	(.L_33 - .L_32)
.L_32:
        /*001c*/ 	.word	0x00000000
        /*0020*/ 	.short	0x0002
        /*0022*/ 	.short	0x0010
        /*0024*/ 	.byte	0x00, 0xf5, 0x21, 0x00


	//----- nvinfo : EIATTR_KPARAM_INFO
	.align		4
.L_33:
        /*0028*/ 	.byte	0x04, 0x17
        /*002a*/ 	.short	(.L_35 - .L_34)
.L_34:
        /*002c*/ 	.word	0x00000000
        /*0030*/ 	.short	0x0001
        /*0032*/ 	.short	0x0008
        /*0034*/ 	.byte	0x00, 0xf5, 0x21, 0x00


	//----- nvinfo : EIATTR_KPARAM_INFO
	.align		4
.L_35:
        /*0038*/ 	.byte	0x04, 0x17
        /*003a*/ 	.short	(.L_37 - .L_36)
.L_36:
        /*003c*/ 	.word	0x00000000
        /*0040*/ 	.short	0x0000
        /*0042*/ 	.short	0x0000
        /*0044*/ 	.byte	0x00, 0xf5, 0x21, 0x00


	//----- nvinfo : EIATTR_SPARSE_MMA_MASK
	.align		4
.L_37:
        /*0048*/ 	.byte	0x03, 0x50
        /*004a*/ 	.short	0x0000


	//----- nvinfo : EIATTR_MAXREG_COUNT
	.align		4
        /*004c*/ 	.byte	0x03, 0x1b
        /*004e*/ 	.short	0x00ff


	//----- nvinfo : EIATTR_MERCURY_ISA_VERSION
	.align		4
        /*0050*/ 	.byte	0x03, 0x5f
        /*0052*/ 	.short	0x0101


	//----- nvinfo : EIATTR_VRC_CTA_INIT_COUNT
	.align		4
        /*0054*/ 	.byte	0x02, 0x4a
	.zero		1
	.zero		1


	//----- nvinfo : EIATTR_EXIT_INSTR_OFFSETS
	.align		4
        /*0058*/ 	.byte	0x04, 0x1c
        /*005a*/ 	.short	(.L_39 - .L_38)


	//   ....[0]....
.L_38:
        /*005c*/ 	.word	0x00000100


	//----- nvinfo : EIATTR_CBANK_PARAM_SIZE
	.align		4
.L_39:
        /*0060*/ 	.byte	0x03, 0x19
        /*0062*/ 	.short	0x0020


	//----- nvinfo : EIATTR_PARAM_CBANK
	.align		4
        /*0064*/ 	.byte	0x04, 0x0a
        /*0066*/ 	.short	(.L_41 - .L_40)
	.align		4
.L_40:
        /*0068*/ 	.word	index@(.nv.constant0._ZN4pink23cuda_euclidean_distanceEPiS0_S0_S0_)
        /*006c*/ 	.short	0x0380
        /*006e*/ 	.short	0x0020


	//----- nvinfo : EIATTR_SW_WAR
	.align		4
.L_41:
        /*0070*/ 	.byte	0x04, 0x36
        /*0072*/ 	.short	(.L_43 - .L_42)
.L_42:
        /*0074*/ 	.word	0x00000008
.L_43:


//--------------------- .nv.callgraph             --------------------------
	.section	.nv.callgraph,"",@"SHT_CUDA_CALLGRAPH"
	.align	4
	.sectionentsize	8
	.align		4
        /*0000*/ 	.word	0x00000000
	.align		4
        /*0004*/ 	.word	0xffffffff
	.align		4
        /*0008*/ 	.word	0x00000000
	.align		4
        /*000c*/ 	.word	0xfffffffe
	.align		4
        /*0010*/ 	.word	0x00000000
	.align		4
        /*0014*/ 	.word	0xfffffffd
	.align		4
        /*0018*/ 	.word	0x00000000
	.align		4
        /*001c*/ 	.word	0xfffffffc


//--------------------- .text._ZN4pink23cuda_euclidean_distanceEPjS0_S0_S0_ --------------------------
	.section	.text._ZN4pink23cuda_euclidean_distanceEPjS0_S0_S0_,"ax",@progbits
	.align	128
        .global         _ZN4pink23cuda_euclidean_distanceEPjS0_S0_S0_
        .type           _ZN4pink23cuda_euclidean_distanceEPjS0_S0_S0_,@function
        .size           _ZN4pink23cuda_euclidean_distanceEPjS0_S0_S0_,(.L_x_2 - _ZN4pink23cuda_euclidean_distanceEPjS0_S0_S0_)
        .other          _ZN4pink23cuda_euclidean_distanceEPjS0_S0_S0_,@"STO_CUDA_ENTRY STV_DEFAULT"
_ZN4pink23cuda_euclidean_distanceEPjS0_S0_S0_:
.text._ZN4pink23cuda_euclidean_distanceEPjS0_S0_S0_:
[----:B------:R-:W-:Y:S01]  /*0000*/  LDC R1, c[0x0][0x37c] ;  /* 0x0000df00ff017b82 */ /* 0x000fe20000000800 */
[----:B------:R-:W0:Y:S07]  /*0010*/  S2R R11, SR_TID.X ;  /* 0x00000000000b7919 */ /* 0x000e2e0000002100 */
[----:B------:R-:W0:Y:S01]  /*0020*/  LDC.64 R2, c[0x0][0x380] ;  /* 0x0000e000ff027b82 */ /* 0x000e220000000a00 */
[----:B------:R-:W1:Y:S07]  /*0030*/  LDCU.64 UR4, c[0x0][0x358] ;  /* 0x00006b00ff0477ac */ /* 0x000e6e0008000a00 */
[----:B------:R-:W2:Y:S08]  /*0040*/  LDC.64 R4, c[0x0][0x388] ;  /* 0x0000e200ff047b82 */ /* 0x000eb00000000a00 */
[----:B------:R-:W3:Y:S08]  /*0050*/  LDC.64 R6, c[0x0][0x390] ;  /* 0x0000e400ff067b82 */ /* 0x000ef00000000a00 */
[----:B------:R-:W4:Y:S01]  /*0060*/  LDC.64 R8, c[0x0][0x398] ;  /* 0x0000e600ff087b82 */ /* 0x000f220000000a00 */
[----:B0-----:R-:W-:-:S04]  /*0070*/  IMAD.WIDE.U32 R2, R11, 0x4, R2 ;  /* 0x000000040b027825 */ /* 0x001fc800078e0002 */
[C---:B--2---:R-:W-:Y:S02]  /*0080*/  IMAD.WIDE.U32 R4, R11.reuse, 0x4, R4 ;  /* 0x000000040b047825 */ /* 0x044fe400078e0004 */
[----:B-1----:R-:W2:Y:S02]  /*0090*/  LDG.E R2, desc[UR4][R2.64] ;  /* 0x0000000402027981 */ /* 0x002ea4000c1e1900 */
[C---:B---3--:R-:W-:Y:S02]  /*00a0*/  IMAD.WIDE.U32 R6, R11.reuse, 0x4, R6 ;  /* 0x000000040b067825 */ /* 0x048fe400078e0006 */
[----:B------:R-:W2:Y:S04]  /*00b0*/  LDG.E R5, desc[UR4][R4.64] ;  /* 0x0000000404057981 */ /* 0x000ea8000c1e1900 */
[----:B------:R-:W2:Y:S01]  /*00c0*/  LDG.E R6, desc[UR4][R6.64] ;  /* 0x0000000406067981 */ /* 0x000ea2000c1e1900 */
[----:B----4-:R-:W-:-:S04]  /*00d0*/  IMAD.WIDE.U32 R8, R11, 0x4, R8 ;  /* 0x000000040b087825 */ /* 0x010fc800078e0008 */
[----:B--2---:R-:W-:-:S05]  /*00e0*/  IDP.4A.U8.U8 R11, R2, R5, R6 ;  /* 0x00000005020b7226 */ /* 0x004fca0000000006 */
[----:B------:R-:W-:Y:S01]  /*00f0*/  STG.E desc[UR4][R8.64], R11 ;  /* 0x0000000b08007986 */ /* 0x000fe2000c101904 */
[----:B------:R-:W-:Y:S05]  /*0100*/  EXIT ;  /* 0x000000000000794d */ /* 0x000fea0003800000 */
.L_x_0:
[----:B------:R-:W-:-:S00]  /*0110*/  BRA `(.L_x_0) ;  /* 0xfffffffc00fc7947 */ /* 0x000fc0000383ffff */
[----:B------:R-:W-:-:S00]  /*0120*/  NOP ;  /* 0x0000000000007918 */ /* 0x000fc00000000000 */
        /* <DEDUP_REMOVED lines=13> */
.L_x_2:


//--------------------- .text._ZN4pink23cuda_euclidean_distanceEPiS0_S0_S0_ --------------------------
	.section	.text._ZN4pink23cuda_euclidean_distanceEPiS0_S0_S0_,"ax",@progbits
	.align	128
        .global         _ZN4pink23cuda_euclidean_distanceEPiS0_S0_S0_
        .type           _ZN4pink23cuda_euclidean_distanceEPiS0_S0_S0_,@function
        .size           _ZN4pink23cuda_euclidean_distanceEPiS0_S0_S0_,(.L_x_3 - _ZN4pink23cuda_euclidean_distanceEPiS0_S0_S0_)
        .other          _ZN4pink23cuda_euclidean_distanceEPiS0_S0_S0_,@"STO_CUDA_ENTRY STV_DEFAULT"
_ZN4pink23cuda_euclidean_distanceEPiS0_S0_S0_:
.text._ZN4pink23cuda_euclidean_distanceEPiS0_S0_S0_:
        /* <DEDUP_REMOVED lines=14> */
[----:B--2---:R-:W-:-:S05]  /*00e0*/  IDP.4A.S8.S8 R11, R2, R5, R6 ;  /* 0x00000005020b7226 */ /* 0x004fca0000000606 */
[----:B------:R-:W-:Y:S01]  /*00f0*/  STG.E desc[UR4][R8.64], R11 ;  /* 0x0000000b08007986 */ /* 0x000fe2000c101904 */
[----:B------:R-:W-:Y:S05]  /*0100*/  EXIT ;  /* 0x000000000000794d */ /* 0x000fea0003800000 */
.L_x_1:
        /* <DEDUP_REMOVED lines=15> */
.L_x_3:


//--------------------- .nv.shared.reserved.0     --------------------------
	.section	.nv.shared.reserved.0,"aw",@nobits
	.weak		__nv_reservedSMEM_offset_0_alias
	.size		__nv_reservedSMEM_offset_0_alias, 0, 64
	.other		__nv_reservedSMEM_offset_0_alias,@"STO_CUDA_RESERVED_SHARED STV_DEFAULT"
__nv_reservedSMEM_offset_0_alias:
	.zero		0
	.zero		64


//--------------------- .nv.constant0._ZN4pink23cuda_euclidean_distanceEPjS0_S0_S0_ --------------------------
	.section	.nv.constant0._ZN4pink23cuda_euclidean_distanceEPjS0_S0_S0_,"a",@progbits
	.sectionflags	@""
	.align	4
.nv.constant0._ZN4pink23cuda_euclidean_distanceEPjS0_S0_S0_:
	.zero		928


//--------------------- .nv.constant0._ZN4pink23cuda_euclidean_distanceEPiS0_S0_S0_ --------------------------
	.section	.nv.constant0._ZN4pink23cuda_euclidean_distanceEPiS0_S0_S0_,"a",@progbits
	.sectionflags	@""
	.align	4
.nv.constant0._ZN4pink23cuda_euclidean_distanceEPiS0_S0_S0_:
	.zero		928


//--------------------- SYMBOLS --------------------------

	.type		.nv.reservedSmem.offset0,@object
	.size		.nv.reservedSmem.offset0,0x4
